//
// Generated by NVIDIA NVVM Compiler
//
// Compiler Build ID: CL-36424714
// Cuda compilation tools, release 13.0, V13.0.88
// Based on NVVM 20.0.0
//

.version 9.0
.target sm_100
.address_size 64

	// .globl	_Z12mem_trs_testPii
.extern .func  (.param .b32 func_retval0) vprintf
(
	.param .b64 vprintf_param_0,
	.param .b64 vprintf_param_1
)
;
.global .align 1 .b8 $str[36] = {116, 105, 100, 32, 58, 32, 37, 100, 32, 44, 32, 103, 114, 105, 100, 32, 58, 32, 37, 100, 32, 44, 32, 118, 97, 108, 117, 101, 32, 58, 32, 37, 100, 32, 10};

.visible .entry _Z12mem_trs_testPii(
	.param .u64 .ptr .align 1 _Z12mem_trs_testPii_param_0,
	.param .u32 _Z12mem_trs_testPii_param_1
)
{
	.local .align 8 .b8 	__local_depot0[16];
	.reg .b64 	%SP;
	.reg .b64 	%SPL;
	.reg .pred 	%p<2>;
	.reg .b32 	%r<23>;
	.reg .b64 	%rd<9>;

	mov.u64 	%SPL, __local_depot0;
	cvta.local.u64 	%SP, %SPL;
	ld.param.u64 	%rd1, [_Z12mem_trs_testPii_param_0];
	ld.param.u32 	%r3, [_Z12mem_trs_testPii_param_1];
	mov.u32 	%r4, %tid.z;
	mov.u32 	%r5, %ntid.x;
	mov.u32 	%r6, %ntid.y;
	mul.lo.s32 	%r7, %r5, %r6;
	mov.u32 	%r8, %tid.y;
	mov.u32 	%r9, %tid.x;
	mad.lo.s32 	%r10, %r8, %r5, %r9;
	mad.lo.s32 	%r1, %r7, %r4, %r10;
	mov.u32 	%r11, %ctaid.x;
	mov.u32 	%r12, %ctaid.y;
	mov.u32 	%r13, %nctaid.x;
	mov.u32 	%r14, %ctaid.z;
	mov.u32 	%r15, %nctaid.y;
	mad.lo.s32 	%r16, %r14, %r15, %r12;
	mad.lo.s32 	%r17, %r16, %r13, %r11;
	mov.u32 	%r18, %ntid.z;
	mul.lo.s32 	%r19, %r7, %r18;
	mad.lo.s32 	%r2, %r19, %r17, %r1;
	setp.ge.s32 	%p1, %r2, %r3;
	@%p1 bra 	$L__BB0_2;
	add.u64 	%rd2, %SP, 0;
	add.u64 	%rd3, %SPL, 0;
	cvta.to.global.u64 	%rd4, %rd1;
	mul.wide.s32 	%rd5, %r2, 4;
	add.s64 	%rd6, %rd4, %rd5;
	ld.global.u32 	%r20, [%rd6];
	st.local.v2.u32 	[%rd3], {%r1, %r2};
	st.local.u32 	[%rd3+8], %r20;
	mov.u64 	%rd7, $str;
	cvta.global.u64 	%rd8, %rd7;
	{ // callseq 0, 0
	.param .b64 param0;
	st.param.b64 	[param0], %rd8;
	.param .b64 param1;
	st.param.b64 	[param1], %rd2;
	.param .b32 retval0;
	call.uni (retval0), 
	vprintf, 
	(
	param0, 
	param1
	);
	ld.param.b32 	%r21, [retval0];
	} // callseq 0
$L__BB0_2:
	ret;

}


// ===== COMPILED SASS (sm_100) =====

	.target	sm_100

	.elftype	@"ET_EXEC"


//--------------------- .note.nv.tkinfo           --------------------------
	.section	.note.nv.tkinfo,"",@"SHT_NOTE"
	.sectionflags	@"SHF_NOTE_NV_TKINFO"
	.tkinfo
        /*0018*/ 	.word	0x00000002
        /*0030*/ 	.string	""
        /*0030*/ 	.string	"ptxas"
        /*0030*/ 	.string	"Cuda compilation tools, release 13.0, V13.0.88"
        /*0030*/ 	.string	"Build cuda_13.0.r13.0/compiler.36424714_0"
        /*0030*/ 	.string	"-arch sm_100 -m 64 "



//--------------------- .note.nv.cuinfo           --------------------------
	.section	.note.nv.cuinfo,"",@"SHT_NOTE"
	.sectionflags	@"SHF_NOTE_NV_CUINFO"
        /*0018*/ 	.short	0x0002
        /*001a*/ 	.short	0x0064
        /*001c*/ 	.short	0x0082
	.zero		2


//--------------------- .nv.info                  --------------------------
	.section	.nv.info,"",@"SHT_CUDA_INFO"
	.align	4


	//----- nvinfo : EIATTR_REGCOUNT
	.align		4
        /*0000*/ 	.byte	0x04, 0x2f
        /*0002*/ 	.short	(.L_2 - .L_1)
	.align		4
.L_1:
        /*0004*/ 	.word	index@(_Z12mem_trs_testPii)
        /*0008*/ 	.word	0x00000018


	//----- nvinfo : EIATTR_FRAME_SIZE
	.align		4
.L_2:
        /*000c*/ 	.byte	0x04, 0x11
        /*000e*/ 	.short	(.L_4 - .L_3)
	.align		4
.L_3:
        /*0010*/ 	.word	index@(_Z12mem_trs_testPii)
        /*0014*/ 	.word	0x00000010


	//----- nvinfo : EIATTR_MIN_STACK_SIZE
	.align		4
.L_4:
        /*0018*/ 	.byte	0x04, 0x12
        /*001a*/ 	.short	(.L_6 - .L_5)
	.align		4
.L_5:
        /*001c*/ 	.word	index@(_Z12mem_trs_testPii)
        /*0020*/ 	.word	0x00000010
.L_6:


//--------------------- .nv.compat                --------------------------
	.section	.nv.compat,"",@"SHT_CUDA_COMPAT_INFO"
	.align	4
        /*0000*/ 	.byte	0x02, 0x09, 0x00, 0x00, 0x02, 0x02, 0x01, 0x00, 0x02, 0x05, 0x05, 0x00, 0x03, 0x07, 0x01, 0x01
        /*0010*/ 	.byte	0x02, 0x03, 0x00, 0x00, 0x02, 0x06, 0x01, 0x00, 0x04, 0x0b, 0x08, 0x00, 0x09, 0x00, 0x00, 0x00
        /*0020*/ 	.byte	0x00, 0x00, 0x00, 0x00


//--------------------- .nv.info._Z12mem_trs_testPii --------------------------
	.section	.nv.info._Z12mem_trs_testPii,"",@"SHT_CUDA_INFO"
	.sectionflags	@""
	.align	4


	//----- nvinfo : EIATTR_CUDA_API_VERSION
	.align		4
        /*0000*/ 	.byte	0x04, 0x37
        /*0002*/ 	.short	(.L_8 - .L_7)
.L_7:
        /*0004*/ 	.word	0x00000082


	//----- nvinfo : EIATTR_KPARAM_INFO
	.align		4
.L_8:
        /*0008*/ 	.byte	0x04, 0x17
        /*000a*/ 	.short	(.L_10 - .L_9)
.L_9:
        /*000c*/ 	.word	0x00000000
        /*0010*/ 	.short	0x0001
        /*0012*/ 	.short	0x0008
        /*0014*/ 	.byte	0x00, 0xf0, 0x11, 0x00


	//----- nvinfo : EIATTR_KPARAM_INFO
	.align		4
.L_10:
        /*0018*/ 	.byte	0x04, 0x17
        /*001a*/ 	.short	(.L_12 - .L_11)
.L_11:
        /*001c*/ 	.word	0x00000000
        /*0020*/ 	.short	0x0000
        /*0022*/ 	.short	0x0000
        /*0024*/ 	.byte	0x00, 0xf5, 0x21, 0x00


	//----- nvinfo : EIATTR_SPARSE_MMA_MASK
	.align		4
.L_12:
        /*0028*/ 	.byte	0x03, 0x50
        /*002a*/ 	.short	0x0000


	//----- nvinfo : EIATTR_MAXREG_COUNT
	.align		4
        /*002c*/ 	.byte	0x03, 0x1b
        /*002e*/ 	.short	0x00ff


	//----- nvinfo : EIATTR_EXTERNS
	.align		4
        /*0030*/ 	.byte	0x04, 0x0f
        /*0032*/ 	.short	(.L_14 - .L_13)


	//   ....[0]....
	.align		4
.L_13:
        /*0034*/ 	.word	index@(vprintf)


	//----- nvinfo : EIATTR_MERCURY_ISA_VERSION
	.align		4
.L_14:
        /*0038*/ 	.byte	0x03, 0x5f
        /*003a*/ 	.short	0x0101


	//----- nvinfo : EIATTR_VRC_CTA_INIT_COUNT
	.align		4
        /*003c*/ 	.byte	0x02, 0x4a
	.zero		1
	.zero		1


	//----- nvinfo : EIATTR_SYSCALL_OFFSETS
	.align		4
        /*0040*/ 	.byte	0x04, 0x46
        /*0042*/ 	.short	(.L_16 - .L_15)


	//   ....[0]....
.L_15:
        /*0044*/ 	.word	0x00000270


	//----- nvinfo : EIATTR_EXIT_INSTR_OFFSETS
	.align		4
.L_16:
        /*0048*/ 	.byte	0x04, 0x1c
        /*004a*/ 	.short	(.L_18 - .L_17)


	//   ....[0]....
.L_17:
        /*004c*/ 	.word	0x000001a0


	//   ....[1]....
        /*0050*/ 	.word	0x00000280


	//----- nvinfo : EIATTR_CRS_STACK_SIZE
	.align		4
.L_18:
        /*0054*/ 	.byte	0x04, 0x1e
        /*0056*/ 	.short	(.L_20 - .L_19)
.L_19:
        /*0058*/ 	.word	0x00000000


	//----- nvinfo : EIATTR_CBANK_PARAM_SIZE
	.align		4
.L_20:
        /*005c*/ 	.byte	0x03, 0x19
        /*005e*/ 	.short	0x000c


	//----- nvinfo : EIATTR_PARAM_CBANK
	.align		4
        /*0060*/ 	.byte	0x04, 0x0a
        /*0062*/ 	.short	(.L_22 - .L_21)
	.align		4
.L_21:
        /*0064*/ 	.word	index@(.nv.constant0._Z12mem_trs_testPii)
        /*0068*/ 	.short	0x0380
        /*006a*/ 	.short	0x000c


	//----- nvinfo : EIATTR_SW_WAR
	.align		4
.L_22:
        /*006c*/ 	.byte	0x04, 0x36
        /*006e*/ 	.short	(.L_24 - .L_23)
.L_23:
        /*0070*/ 	.word	0x00000008
.L_24:


//--------------------- .nv.callgraph             --------------------------
	.section	.nv.callgraph,"",@"SHT_CUDA_CALLGRAPH"
	.align	4
	.sectionentsize	8
	.align		4
        /*0000*/ 	.word	0x00000000
	.align		4
        /*0004*/ 	.word	0xffffffff
	.align		4
        /*0008*/ 	.word	index@(_Z12mem_trs_testPii)
	.align		4
        /*000c*/ 	.word	index@(vprintf)
	.align		4
        /*0010*/ 	.word	0x00000000
	.align		4
        /*0014*/ 	.word	0xfffffffe
	.align		4
        /*0018*/ 	.word	0x00000000
	.align		4
        /*001c*/ 	.word	0xfffffffd
	.align		4
        /*0020*/ 	.word	0x00000000
	.align		4
        /*0024*/ 	.word	0xfffffffc


//--------------------- .nv.constant4             --------------------------
	.section	.nv.constant4,"a",@progbits
	.align	8
	.align		8
.nv.constant4:
        /*0000*/ 	.dword	vprintf
	.align		8
        /*0008*/ 	.dword	$str


//--------------------- .text._Z12mem_trs_testPii --------------------------
	.section	.text._Z12mem_trs_testPii,"ax",@progbits
	.align	128
        .global         _Z12mem_trs_testPii
        .type           _Z12mem_trs_testPii,@function
        .size           _Z12mem_trs_testPii,(.L_x_2 - _Z12mem_trs_testPii)
        .other          _Z12mem_trs_testPii,@"STO_CUDA_ENTRY STV_DEFAULT"
_Z12mem_trs_testPii:
.text._Z12mem_trs_testPii:
[----:B------:R-:W0:Y:S01]  /*0000*/  LDC R1, c[0x0][0x37c] ;  /* 0x0000df00ff017b82 */ /* 0x000e220000000800 */
[----:B------:R-:W1:Y:S07]  /*0010*/  S2R R2, SR_TID.Y ;  /* 0x0000000000027919 */ /* 0x000e6e0000002200 */
[----:B------:R-:W-:Y:S01]  /*0020*/  S2UR UR5, SR_CTAID.Y ;  /* 0x00000000000579c3 */ /* 0x000fe20000002600 */
[----:B------:R-:W2:Y:S01]  /*0030*/  LDCU UR10, c[0x0][0x2fc] ;  /* 0x00005f80ff0a77ac */ /* 0x000ea20008000800 */
[----:B0-----:R-:W-:Y:S01]  /*0040*/  IADD3 R1, PT, PT, R1, -0x10, RZ ;  /* 0xfffffff001017810 */ /* 0x001fe20007ffe0ff */
[----:B------:R-:W1:Y:S01]  /*0050*/  S2R R5, SR_TID.X ;  /* 0x0000000000057919 */ /* 0x000e620000002100 */
[----:B------:R-:W0:Y:S01]  /*0060*/  LDCU UR11, c[0x0][0x360] ;  /* 0x00006c00ff0b77ac */ /* 0x000e220008000800 */
[----:B------:R-:W3:Y:S03]  /*0070*/  S2R R3, SR_TID.Z ;  /* 0x0000000000037919 */ /* 0x000ee60000002300 */
[----:B------:R-:W4:Y:S01]  /*0080*/  S2UR UR8, SR_CTAID.Z ;  /* 0x00000000000879c3 */ /* 0x000f220000002700 */
[----:B------:R-:W0:Y:S01]  /*0090*/  LDCU UR4, c[0x0][0x364] ;  /* 0x00006c80ff0477ac */ /* 0x000e220008000800 */
[----:B------:R-:W5:Y:S06]  /*00a0*/  LDCU UR7, c[0x0][0x370] ;  /* 0x00006e00ff0777ac */ /* 0x000f6c0008000800 */
[----:B------:R-:W5:Y:S01]  /*00b0*/  S2UR UR6, SR_CTAID.X ;  /* 0x00000000000679c3 */ /* 0x000f620000002500 */
[----:B------:R-:W4:Y:S01]  /*00c0*/  LDCU UR9, c[0x0][0x374] ;  /* 0x00006e80ff0977ac */ /* 0x000f220008000800 */
[----:B------:R-:W2:Y:S06]  /*00d0*/  LDCU UR12, c[0x0][0x388] ;  /* 0x00007100ff0c77ac */ /* 0x000eac0008000800 */
[----:B------:R-:W2:Y:S01]  /*00e0*/  LDC R0, c[0x0][0x368] ;  /* 0x0000da00ff007b82 */ /* 0x000ea20000000800 */
[----:B0-----:R-:W-:-:S02]  /*00f0*/  UIMAD UR4, UR11, UR4, URZ ;  /* 0x000000040b0472a4 */ /* 0x001fc4000f8e02ff */
[----:B----4-:R-:W-:Y:S01]  /*0100*/  UIMAD UR5, UR8, UR9, UR5 ;  /* 0x00000009080572a4 */ /* 0x010fe2000f8e0205 */
[----:B-1----:R-:W-:Y:S01]  /*0110*/  IMAD R2, R2, UR11, R5 ;  /* 0x0000000b02027c24 */ /* 0x002fe2000f8e0205 */
[----:B------:R-:W0:Y:S03]  /*0120*/  LDCU UR8, c[0x0][0x2f8] ;  /* 0x00005f00ff0877ac */ /* 0x000e260008000800 */
[----:B---3--:R-:W-:Y:S01]  /*0130*/  IMAD R2, R3, UR4, R2 ;  /* 0x0000000403027c24 */ /* 0x008fe2000f8e0202 */
[----:B-----5:R-:W-:Y:S01]  /*0140*/  UIMAD UR5, UR5, UR7, UR6 ;  /* 0x00000007050572a4 */ /* 0x020fe2000f8e0206 */
[----:B--2---:R-:W-:-:S05]  /*0150*/  IMAD R3, R0, UR4, RZ ;  /* 0x0000000400037c24 */ /* 0x004fca000f8e02ff */
[----:B------:R-:W-:Y:S01]  /*0160*/  IMAD R3, R3, UR5, R2 ;  /* 0x0000000503037c24 */ /* 0x000fe2000f8e0202 */
[----:B0-----:R-:W-:-:S04]  /*0170*/  IADD3 R6, P1, PT, R1, UR8, RZ ;  /* 0x0000000801067c10 */ /* 0x001fc8000ff3e0ff */
[----:B------:R-:W-:Y:S02]  /*0180*/  ISETP.GE.AND P0, PT, R3, UR12, PT ;  /* 0x0000000c03007c0c */ /* 0x000fe4000bf06270 */
[----:B------:R-:W-:-:S11]  /*0190*/  IADD3.X R7, PT, PT, RZ, UR10, RZ, P1, !PT ;  /* 0x0000000aff077c10 */ /* 0x000fd60008ffe4ff */
[----:B------:R-:W-:Y:S05]  /*01a0*/  @P0 EXIT ;  /* 0x000000000000094d */ /* 0x000fea0003800000 */
[----:B------:R-:W0:Y:S01]  /*01b0*/  LDC.64 R8, c[0x0][0x380] ;  /* 0x0000e000ff087b82 */ /* 0x000e220000000a00 */
[----:B------:R-:W1:Y:S01]  /*01c0*/  LDCU.64 UR4, c[0x0][0x358] ;  /* 0x00006b00ff0477ac */ /* 0x000e620008000a00 */
[----:B0-----:R-:W-:-:S06]  /*01d0*/  IMAD.WIDE R8, R3, 0x4, R8 ;  /* 0x0000000403087825 */ /* 0x001fcc00078e0208 */
[----:B-1----:R-:W2:Y:S01]  /*01e0*/  LDG.E R8, desc[UR4][R8.64] ;  /* 0x0000000408087981 */ /* 0x002ea2000c1e1900 */
[----:B------:R-:W-:Y:S01]  /*01f0*/  MOV R0, 0x0 ;  /* 0x0000000000007802 */ /* 0x000fe20000000f00 */
[----:B------:R-:W0:Y:S02]  /*0200*/  LDCU.64 UR4, c[0x4][0x8] ;  /* 0x01000100ff0477ac */ /* 0x000e240008000a00 */
[----:B------:R1:W-:Y:S01]  /*0210*/  STL.64 [R1], R2 ;  /* 0x0000000201007387 */ /* 0x0003e20000100a00 */
[----:B------:R1:W3:Y:S01]  /*0220*/  LDC.64 R10, c[0x4][R0] ;  /* 0x01000000000a7b82 */ /* 0x0002e20000000a00 */
[----:B0-----:R-:W-:Y:S02]  /*0230*/  MOV R4, UR4 ;  /* 0x0000000400047c02 */ /* 0x001fe40008000f00 */
[----:B------:R-:W-:Y:S01]  /*0240*/  MOV R5, UR5 ;  /* 0x0000000500057c02 */ /* 0x000fe20008000f00 */
[----:B--23--:R1:W-:Y:S06]  /*0250*/  STL [R1+0x8], R8 ;  /* 0x0000080801007387 */ /* 0x00c3ec0000100800 */
[----:B------:R-:W-:-:S07]  /*0260*/  LEPC R20, `(.L_x_0) ;  /* 0x000000001014794e */ /* 0x000fce0000000000 */
[----:B-1----:R-:W-:Y:S05]  /*0270*/  CALL.ABS.NOINC R10 ;  /* 0x000000000a007343 */ /* 0x002fea0003c00000 */
.L_x_0:
[----:B------:R-:W-:Y:S05]  /*0280*/  EXIT ;  /* 0x000000000000794d */ /* 0x000fea0003800000 */
.L_x_1:
[----:B------:R-:W-:-:S00]  /*0290*/  BRA `(.L_x_1) ;  /* 0xfffffffc00fc7947 */ /* 0x000fc0000383ffff */
[----:B------:R-:W-:-:S00]  /*02a0*/  NOP ;  /* 0x0000000000007918 */ /* 0x000fc00000000000 */
        /* <DEDUP_REMOVED lines=13> */
.L_x_2:


//--------------------- .nv.global.init           --------------------------
	.section	.nv.global.init,"aw",@progbits
.nv.global.init:
	.type		$str,@object
	.size		$str,(.L_0 - $str)
$str:
        /*0000*/ 	.byte	0x74, 0x69, 0x64, 0x20, 0x3a, 0x20, 0x25, 0x64, 0x20, 0x2c, 0x20, 0x67, 0x72, 0x69, 0x64, 0x20
        /*0010*/ 	.byte	0x3a, 0x20, 0x25, 0x64, 0x20, 0x2c, 0x20, 0x76, 0x61, 0x6c, 0x75, 0x65, 0x20, 0x3a, 0x20, 0x25
        /*0020*/ 	.byte	0x64, 0x20, 0x0a, 0x00
.L_0:


//--------------------- .nv.shared.reserved.0     --------------------------
	.section	.nv.shared.reserved.0,"aw",@nobits
	.weak		__nv_reservedSMEM_offset_0_alias
	.size		__nv_reservedSMEM_offset_0_alias, 0, 64
	.other		__nv_reservedSMEM_offset_0_alias,@"STO_CUDA_RESERVED_SHARED STV_DEFAULT"
__nv_reservedSMEM_offset_0_alias:
	.zero		0
	.zero		64


//--------------------- .nv.constant0._Z12mem_trs_testPii --------------------------
	.section	.nv.constant0._Z12mem_trs_testPii,"a",@progbits
	.sectionflags	@""
	.align	4
.nv.constant0._Z12mem_trs_testPii:
	.zero		908


//--------------------- SYMBOLS --------------------------

	.type		.nv.reservedSmem.offset0,@object
	.size		.nv.reservedSmem.offset0,0x4
	.type		vprintf,@function
